	.headerflags	@"EF_CUDA_TEXMODE_UNIFIED EF_CUDA_64BIT_ADDRESS EF_CUDA_ACCELERATORS EF_CUDA_SM90 EF_CUDA_VIRTUAL_SM(EF_CUDA_SM90)"
	.elftype	@"ET_EXEC"


//--------------------- .nv.info                  --------------------------
	.section	.nv.info,"",@"SHT_CUDA_INFO"
	.align	4


	//----- nvinfo : EIATTR_REGCOUNT
	.align		4
        /*0000*/ 	.byte	0x04, 0x2f
        /*0002*/ 	.short	(.L_3 - .L_2)
	.align		4
.L_2:
        /*0004*/ 	.word	index@(triton_poi_fused__native_batch_norm_legit_no_training_relu_49)
        /*0008*/ 	.word	0x00000012


	//----- nvinfo : EIATTR_MIN_STACK_SIZE
	.align		4
.L_3:
        /*000c*/ 	.byte	0x04, 0x12
        /*000e*/ 	.short	(.L_5 - .L_4)
	.align		4
.L_4:
        /*0010*/ 	.word	index@(triton_poi_fused__native_batch_norm_legit_no_training_relu_49)
        /*0014*/ 	.word	0x00000000


	//----- nvinfo : EIATTR_FRAME_SIZE
	.align		4
.L_5:
        /*0018*/ 	.byte	0x04, 0x11
        /*001a*/ 	.short	(.L_7 - .L_6)
	.align		4
.L_6:
        /*001c*/ 	.word	index@(triton_poi_fused__native_batch_norm_legit_no_training_relu_49)
        /*0020*/ 	.word	0x00000000


	//----- nvinfo : EIATTR_MIN_STACK_SIZE
	.align		4
.L_7:
        /*0024*/ 	.byte	0x04, 0x12
        /*0026*/ 	.short	(.L_9 - .L_8)
	.align		4
.L_8:
        /*0028*/ 	.word	index@(triton_poi_fused__native_batch_norm_legit_no_training_relu_49)
        /*002c*/ 	.word	0x00000000
.L_9:


//--------------------- .nv.info.triton_poi_fused__native_batch_norm_legit_no_training_relu_49 --------------------------
	.section	.nv.info.triton_poi_fused__native_batch_norm_legit_no_training_relu_49,"",@"SHT_CUDA_INFO"
	.sectionflags	@""
	.align	4


	//----- nvinfo : EIATTR_CUDA_API_VERSION
	.align		4
        /*0000*/ 	.byte	0x04, 0x37
        /*0002*/ 	.short	(.L_11 - .L_10)
.L_10:
        /*0004*/ 	.word	0x0000007c


	//----- nvinfo : EIATTR_KPARAM_INFO
	.align		4
.L_11:
        /*0008*/ 	.byte	0x04, 0x17
        /*000a*/ 	.short	(.L_13 - .L_12)
.L_12:
        /*000c*/ 	.word	0x00000000
        /*0010*/ 	.short	0x0005
        /*0012*/ 	.short	0x0028
        /*0014*/ 	.byte	0x00, 0xf0, 0x11, 0x00


	//----- nvinfo : EIATTR_KPARAM_INFO
	.align		4
.L_13:
        /*0018*/ 	.byte	0x04, 0x17
        /*001a*/ 	.short	(.L_15 - .L_14)
.L_14:
        /*001c*/ 	.word	0x00000000
        /*0020*/ 	.short	0x0004
        /*0022*/ 	.short	0x0020
        /*0024*/ 	.byte	0x00, 0xf4, 0x21, 0x00


	//----- nvinfo : EIATTR_KPARAM_INFO
	.align		4
.L_15:
        /*0028*/ 	.byte	0x04, 0x17
        /*002a*/ 	.short	(.L_17 - .L_16)
.L_16:
        /*002c*/ 	.word	0x00000000
        /*0030*/ 	.short	0x0003
        /*0032*/ 	.short	0x0018
        /*0034*/ 	.byte	0x00, 0xf4, 0x21, 0x00


	//----- nvinfo : EIATTR_KPARAM_INFO
	.align		4
.L_17:
        /*0038*/ 	.byte	0x04, 0x17
        /*003a*/ 	.short	(.L_19 - .L_18)
.L_18:
        /*003c*/ 	.word	0x00000000
        /*0040*/ 	.short	0x0002
        /*0042*/ 	.short	0x0010
        /*0044*/ 	.byte	0x00, 0xf4, 0x21, 0x00


	//----- nvinfo : EIATTR_KPARAM_INFO
	.align		4
.L_19:
        /*0048*/ 	.byte	0x04, 0x17
        /*004a*/ 	.short	(.L_21 - .L_20)
.L_20:
        /*004c*/ 	.word	0x00000000
        /*0050*/ 	.short	0x0001
        /*0052*/ 	.short	0x0008
        /*0054*/ 	.byte	0x00, 0xf4, 0x21, 0x00


	//----- nvinfo : EIATTR_KPARAM_INFO
	.align		4
.L_21:
        /*0058*/ 	.byte	0x04, 0x17
        /*005a*/ 	.short	(.L_23 - .L_22)
.L_22:
        /*005c*/ 	.word	0x00000000
        /*0060*/ 	.short	0x0000
        /*0062*/ 	.short	0x0000
        /*0064*/ 	.byte	0x00, 0xf4, 0x21, 0x00


	//----- nvinfo : EIATTR_SPARSE_MMA_MASK
	.align		4
.L_23:
        /*0068*/ 	.byte	0x03, 0x50
        /*006a*/ 	.short	0x0000


	//----- nvinfo : EIATTR_MAXREG_COUNT
	.align		4
        /*006c*/ 	.byte	0x03, 0x1b
        /*006e*/ 	.short	0x00ff


	//----- nvinfo : EIATTR_EXIT_INSTR_OFFSETS
	.align		4
        /*0070*/ 	.byte	0x04, 0x1c
        /*0072*/ 	.short	(.L_25 - .L_24)


	//   ....[0]....
.L_24:
        /*0074*/ 	.word	0x000003b0


	//----- nvinfo : EIATTR_REQNTID
	.align		4
.L_25:
        /*0078*/ 	.byte	0x04, 0x10
        /*007a*/ 	.short	(.L_27 - .L_26)
.L_26:
        /*007c*/ 	.word	0x00000100
        /*0080*/ 	.word	0x00000001
        /*0084*/ 	.word	0x00000001


	//----- nvinfo : EIATTR_CBANK_PARAM_SIZE
	.align		4
.L_27:
        /*0088*/ 	.byte	0x03, 0x19
        /*008a*/ 	.short	0x002c


	//----- nvinfo : EIATTR_PARAM_CBANK
	.align		4
        /*008c*/ 	.byte	0x04, 0x0a
        /*008e*/ 	.short	(.L_29 - .L_28)
	.align		4
.L_28:
        /*0090*/ 	.word	index@(.nv.constant0.triton_poi_fused__native_batch_norm_legit_no_training_relu_49)
        /*0094*/ 	.short	0x0210
        /*0096*/ 	.short	0x002c


	//----- nvinfo : EIATTR_SW_WAR
	.align		4
.L_29:
        /*0098*/ 	.byte	0x04, 0x36
        /*009a*/ 	.short	(.L_31 - .L_30)
.L_30:
        /*009c*/ 	.word	0x00000008
.L_31:


//--------------------- .nv.callgraph             --------------------------
	.section	.nv.callgraph,"",@"SHT_CUDA_CALLGRAPH"
	.align	4
	.sectionentsize	8
	.align		4
        /*0000*/ 	.word	0x00000000
	.align		4
        /*0004*/ 	.word	0xffffffff
	.align		4
        /*0008*/ 	.word	0x00000000
	.align		4
        /*000c*/ 	.word	0xfffffffe
	.align		4
        /*0010*/ 	.word	0x00000000
	.align		4
        /*0014*/ 	.word	0xfffffffd
	.align		4
        /*0018*/ 	.word	0x00000000
	.align		4
        /*001c*/ 	.word	0xfffffffc


//--------------------- .nv.constant4             --------------------------
	.section	.nv.constant4,"a",@progbits
	.align	8
	.align		8
.nv.constant4:
        /*0000*/ 	.dword	_$_str
	.align		8
        /*0008*/ 	.dword	_$_str_$_2


//--------------------- .text.triton_poi_fused__native_batch_norm_legit_no_training_relu_49 --------------------------
	.section	.text.triton_poi_fused__native_batch_norm_legit_no_training_relu_49,"ax",@progbits
	.align	128
        .global         triton_poi_fused__native_batch_norm_legit_no_training_relu_49
        .type           triton_poi_fused__native_batch_norm_legit_no_training_relu_49,@function
        .size           triton_poi_fused__native_batch_norm_legit_no_training_relu_49,(.L_x_1 - triton_poi_fused__native_batch_norm_legit_no_training_relu_49)
        .other          triton_poi_fused__native_batch_norm_legit_no_training_relu_49,@"STO_CUDA_ENTRY STV_DEFAULT"
triton_poi_fused__native_batch_norm_legit_no_training_relu_49:
.text.triton_poi_fused__native_batch_norm_legit_no_training_relu_49:
[----:B------:R-:W-:Y:S01]  /*0000*/  LDC R1, c[0x0][0x28] ;  /* 0x00000a00ff017b82 */ /* 0x000fe20000000800 */
[----:B------:R-:W1:Y:S01]  /*0010*/  S2R R0, SR_TID.X ;  /* 0x0000000000007919 */ /* 0x000e620000002100 */
[----:B------:R-:W-:-:S06]  /*0020*/  HFMA2.MMA R6, -RZ, RZ, 0, 0 ;  /* 0x00000000ff067435 */ /* 0x000fcc00000001ff */
[----:B------:R-:W2:Y:S01]  /*0030*/  LDC.64 R2, c[0x0][0x220] ;  /* 0x00008800ff027b82 */ /* 0x000ea20000000a00 */
[----:B------:R-:W-:Y:S01]  /*0040*/  ULDC.64 UR4, c[0x0][0x208] ;  /* 0x0000820000047ab9 */ /* 0x000fe20000000a00 */
[----:B------:R-:W3:Y:S06]  /*0050*/  S2R R7, SR_CTAID.X ;  /* 0x0000000000077919 */ /* 0x000eec0000002500 */
[----:B------:R-:W4:Y:S08]  /*0060*/  LDC.64 R8, c[0x0][0x218] ;  /* 0x00008600ff087b82 */ /* 0x000f300000000a00 */
[----:B------:R-:W5:Y:S08]  /*0070*/  LDC.64 R10, c[0x0][0x228] ;  /* 0x00008a00ff0a7b82 */ /* 0x000f700000000a00 */
[----:B------:R-:W5:Y:S01]  /*0080*/  LDC.64 R12, c[0x0][0x230] ;  /* 0x00008c00ff0c7b82 */ /* 0x000f620000000a00 */
[----:B-1----:R-:W-:-:S04]  /*0090*/  SHF.L.U32 R0, R0, 0x1, RZ ;  /* 0x0000000100007819 */ /* 0x002fc800000006ff */
[----:B------:R-:W-:-:S04]  /*00a0*/  LOP3.LUT R0, R0, 0x1fe, RZ, 0xc0, !PT ;  /* 0x000001fe00007812 */ /* 0x000fc800078ec0ff */
[----:B---3--:R-:W-:-:S05]  /*00b0*/  LEA R7, R7, R0, 0x9 ;  /* 0x0000000007077211 */ /* 0x008fca00078e48ff */
[----:B------:R-:W-:-:S05]  /*00c0*/  IMAD.HI R0, R7, -0x6db6db6d, R6 ;  /* 0x9249249307007827 */ /* 0x000fca00078e0206 */
[----:B------:R-:W-:-:S04]  /*00d0*/  SHF.R.U32.HI R5, RZ, 0x1f, R0 ;  /* 0x0000001fff057819 */ /* 0x000fc80000011600 */
[----:B------:R-:W-:-:S05]  /*00e0*/  LEA.HI.SX32 R5, R0, R5, 0x18 ;  /* 0x0000000500057211 */ /* 0x000fca00078fc2ff */
[----:B------:R-:W-:Y:S02]  /*00f0*/  IMAD R15, R5, -0x1c0, R7 ;  /* 0xfffffe40050f7824 */ /* 0x000fe400078e0207 */
[----:B------:R-:W1:Y:S02]  /*0100*/  LDC.64 R4, c[0x0][0x210] ;  /* 0x00008400ff047b82 */ /* 0x000e640000000a00 */
[----:B--2---:R-:W-:-:S06]  /*0110*/  IMAD.WIDE R2, R15, 0x4, R2 ;  /* 0x000000040f027825 */ /* 0x004fcc00078e0202 */
[----:B------:R-:W2:Y:S01]  /*0120*/  LDG.E.EL.64 R2, desc[UR4][R2.64] ;  /* 0x0000000402027981 */ /* 0x000ea2000c2e1b00 */
[----:B----4-:R-:W-:-:S04]  /*0130*/  IMAD.WIDE R8, R15, 0x4, R8 ;  /* 0x000000040f087825 */ /* 0x010fc800078e0208 */
[C---:B-----5:R-:W-:Y:S02]  /*0140*/  IMAD.WIDE R10, R15.reuse, 0x4, R10 ;  /* 0x000000040f0a7825 */ /* 0x060fe400078e020a */
[----:B------:R-:W3:Y:S02]  /*0150*/  LDG.E.EL.64 R8, desc[UR4][R8.64] ;  /* 0x0000000408087981 */ /* 0x000ee4000c2e1b00 */
[----:B0-----:R-:W-:Y:S02]  /*0160*/  IMAD.WIDE R12, R15, 0x4, R12 ;  /* 0x000000040f0c7825 */ /* 0x001fe400078e020c */
[----:B------:R-:W4:Y:S04]  /*0170*/  LDG.E.EL.64 R10, desc[UR4][R10.64] ;  /* 0x000000040a0a7981 */ /* 0x000f28000c2e1b00 */
[----:B------:R-:W4:Y:S01]  /*0180*/  LDG.E.EL.64 R12, desc[UR4][R12.64] ;  /* 0x000000040c0c7981 */ /* 0x000f22000c2e1b00 */
[----:B-1----:R-:W-:-:S05]  /*0190*/  IMAD.WIDE R4, R7, 0x4, R4 ;  /* 0x0000000407047825 */ /* 0x002fca00078e0204 */
[----:B------:R-:W3:Y:S01]  /*01a0*/  LDG.E.64 R6, desc[UR4][R4.64] ;  /* 0x0000000404067981 */ /* 0x000ee2000c1e1b00 */
[----:B------:R-:W-:Y:S01]  /*01b0*/  MOV R15, 0x3e800000 ;  /* 0x3e800000000f7802 */ /* 0x000fe20000000f00 */
[----:B--2---:R-:W-:Y:S01]  /*01c0*/  FADD R2, R2, 0.0010000000474974513054 ;  /* 0x3a83126f02027421 */ /* 0x004fe20000000000 */
[----:B------:R-:W-:-:S03]  /*01d0*/  FADD R3, R3, 0.0010000000474974513054 ;  /* 0x3a83126f03037421 */ /* 0x000fc60000000000 */
[----:B------:R-:W0:Y:S08]  /*01e0*/  MUFU.SQRT R0, R2 ;  /* 0x0000000200007308 */ /* 0x000e300000002000 */
[----:B------:R-:W1:Y:S01]  /*01f0*/  MUFU.SQRT R14, R3 ;  /* 0x00000003000e7308 */ /* 0x000e620000002000 */
[C---:B0-----:R-:W-:Y:S02]  /*0200*/  FSETP.GT.AND P0, PT, R0.reuse, 8.50705917302346158658e+37, PT ;  /* 0x7e8000000000780b */ /* 0x041fe40003f04000 */
[----:B------:R-:W-:-:S02]  /*0210*/  FSETP.GEU.AND P2, PT, R0, 1.175494350822287508e-38, PT ;  /* 0x008000000000780b */ /* 0x000fc40003f4e000 */
[C---:B-1----:R-:W-:Y:S02]  /*0220*/  FSETP.GT.AND P1, PT, R14.reuse, 8.50705917302346158658e+37, PT ;  /* 0x7e8000000e00780b */ /* 0x042fe40003f24000 */
[----:B------:R-:W-:-:S07]  /*0230*/  FSETP.GEU.AND P3, PT, R14, 1.175494350822287508e-38, PT ;  /* 0x008000000e00780b */ /* 0x000fce0003f6e000 */
[----:B------:R-:W-:-:S04]  /*0240*/  @P0 FMUL R0, R0, 0.25 ;  /* 0x3e80000000000820 */ /* 0x000fc80000400000 */
[----:B------:R-:W-:Y:S01]  /*0250*/  @!P2 FMUL R0, R0, 16777216 ;  /* 0x4b8000000000a820 */ /* 0x000fe20000400000 */
[----:B------:R-:W-:-:S04]  /*0260*/  @P1 FMUL R14, R14, 0.25 ;  /* 0x3e8000000e0e1820 */ /* 0x000fc80000400000 */
[----:B------:R-:W-:Y:S01]  /*0270*/  @!P3 FMUL R14, R14, 16777216 ;  /* 0x4b8000000e0eb820 */ /* 0x000fe20000400000 */
[----:B------:R-:W0:Y:S01]  /*0280*/  MUFU.RCP R0, R0 ;  /* 0x0000000000007308 */ /* 0x000e220000001000 */
[----:B------:R-:W-:-:S07]  /*0290*/  FSEL R3, R15, 1, P0 ;  /* 0x3f8000000f037808 */ /* 0x000fce0000000000 */
[----:B------:R-:W1:Y:S01]  /*02a0*/  MUFU.RCP R14, R14 ;  /* 0x0000000e000e7308 */ /* 0x000e620000001000 */
[----:B------:R-:W-:Y:S01]  /*02b0*/  FSEL R15, R15, 1, P1 ;  /* 0x3f8000000f0f7808 */ /* 0x000fe20000800000 */
[----:B------:R-:W-:Y:S01]  /*02c0*/  @!P2 FMUL R3, R3, 16777216 ;  /* 0x4b8000000303a820 */ /* 0x000fe20000400000 */
[----:B---3--:R-:W-:-:S03]  /*02d0*/  FADD R6, R6, -R8 ;  /* 0x8000000806067221 */ /* 0x008fc60000000000 */
[----:B------:R-:W-:Y:S01]  /*02e0*/  @!P3 FMUL R15, R15, 16777216 ;  /* 0x4b8000000f0fb820 */ /* 0x000fe20000400000 */
[----:B0-----:R-:W-:Y:S01]  /*02f0*/  FMUL R3, R0, R3 ;  /* 0x0000000300037220 */ /* 0x001fe20000400000 */
[----:B------:R-:W-:-:S03]  /*0300*/  FADD R7, R7, -R9 ;  /* 0x8000000907077221 */ /* 0x000fc60000000000 */
[----:B------:R-:W-:Y:S01]  /*0310*/  FMUL R3, R6, R3 ;  /* 0x0000000306037220 */ /* 0x000fe20000400000 */
[----:B-1----:R-:W-:-:S03]  /*0320*/  FMUL R0, R14, R15 ;  /* 0x0000000f0e007220 */ /* 0x002fc60000400000 */
[----:B----4-:R-:W-:Y:S01]  /*0330*/  FFMA R3, R10, R3, R12 ;  /* 0x000000030a037223 */ /* 0x010fe2000000000c */
[----:B------:R-:W-:-:S04]  /*0340*/  FMUL R0, R7, R0 ;  /* 0x0000000007007220 */ /* 0x000fc80000400000 */
[----:B------:R-:W-:Y:S01]  /*0350*/  FFMA R0, R11, R0, R13 ;  /* 0x000000000b007223 */ /* 0x000fe2000000000d */
[----:B------:R-:W-:-:S04]  /*0360*/  FSETP.GEU.AND P0, PT, R3, RZ, PT ;  /* 0x000000ff0300720b */ /* 0x000fc80003f0e000 */
[C---:B------:R-:W-:Y:S02]  /*0370*/  FSETP.GEU.AND P1, PT, R0.reuse, RZ, PT ;  /* 0x000000ff0000720b */ /* 0x040fe40003f2e000 */
[----:B------:R-:W-:Y:S02]  /*0380*/  FSEL R2, R3, RZ, P0 ;  /* 0x000000ff03027208 */ /* 0x000fe40000000000 */
[----:B------:R-:W-:-:S05]  /*0390*/  FSEL R3, R0, RZ, P1 ;  /* 0x000000ff00037208 */ /* 0x000fca0000800000 */
[----:B------:R-:W-:Y:S01]  /*03a0*/  STG.E.64 desc[UR4][R4.64], R2 ;  /* 0x0000000204007986 */ /* 0x000fe2000c101b04 */
[----:B------:R-:W-:Y:S05]  /*03b0*/  EXIT ;  /* 0x000000000000794d */ /* 0x000fea0003800000 */
.L_x_0:
[----:B------:R-:W-:-:S00]  /*03c0*/  BRA `(.L_x_0) ;  /* 0xfffffffc00fc7947 */ /* 0x000fc0000383ffff */
[----:B------:R-:W-:-:S00]  /*03d0*/  NOP ;  /* 0x0000000000007918 */ /* 0x000fc00000000000 */
        /* <DEDUP_REMOVED lines=10> */
.L_x_1:


//--------------------- .nv.global.init           --------------------------
	.section	.nv.global.init,"aw",@progbits
.nv.global.init:
	.type		_$_str,@object
	.size		_$_str,(_$_str_$_2 - _$_str)
_$_str:
        /*0000*/ 	.byte	0x5f, 0x5f, 0x43, 0x55, 0x44, 0x41, 0x5f, 0x46, 0x54, 0x5a, 0x00
	.type		_$_str_$_2,@object
	.size		_$_str_$_2,(.L_1 - _$_str_$_2)
_$_str_$_2:
        /*000b*/ 	.byte	0x5f, 0x5f, 0x43, 0x55, 0x44, 0x41, 0x5f, 0x50, 0x52, 0x45, 0x43, 0x5f, 0x53, 0x51, 0x52, 0x54
        /*001b*/ 	.byte	0x00
.L_1:


//--------------------- .nv.constant0.triton_poi_fused__native_batch_norm_legit_no_training_relu_49 --------------------------
	.section	.nv.constant0.triton_poi_fused__native_batch_norm_legit_no_training_relu_49,"a",@progbits
	.sectionflags	@""
	.align	4
.nv.constant0.triton_poi_fused__native_batch_norm_legit_no_training_relu_49:
	.zero		572
